//
// Generated by NVIDIA NVVM Compiler
//
// Compiler Build ID: CL-36424714
// Cuda compilation tools, release 13.0, V13.0.88
// Based on NVVM 20.0.0
//

.version 9.0
.target sm_100
.address_size 64

	// .globl	_Z8reduce_2PfS_
// _ZZ8reduce_2PfS_E14shared_d_input has been demoted

.visible .entry _Z8reduce_2PfS_(
	.param .u64 .ptr .align 1 _Z8reduce_2PfS__param_0,
	.param .u64 .ptr .align 1 _Z8reduce_2PfS__param_1
)
{
	.reg .pred 	%p<6>;
	.reg .b32 	%r<14>;
	.reg .b32 	%f<23>;
	.reg .b64 	%rd<13>;
	// demoted variable
	.shared .align 4 .b8 _ZZ8reduce_2PfS_E14shared_d_input[1024];
	ld.param.u64 	%rd2, [_Z8reduce_2PfS__param_0];
	ld.param.u64 	%rd1, [_Z8reduce_2PfS__param_1];
	cvta.to.global.u64 	%rd3, %rd2;
	mov.u32 	%r13, %ntid.x;
	mov.u32 	%r2, %ctaid.x;
	mul.lo.s32 	%r7, %r2, %r13;
	shl.b32 	%r8, %r7, 1;
	mul.wide.u32 	%rd4, %r8, 4;
	add.s64 	%rd5, %rd3, %rd4;
	mov.u32 	%r3, %tid.x;
	mul.wide.u32 	%rd6, %r3, 4;
	add.s64 	%rd7, %rd5, %rd6;
	ld.global.f32 	%f1, [%rd7];
	mul.wide.s32 	%rd8, %r13, 4;
	add.s64 	%rd9, %rd7, %rd8;
	ld.global.f32 	%f2, [%rd9];
	add.f32 	%f3, %f1, %f2;
	shl.b32 	%r9, %r3, 2;
	mov.u32 	%r10, _ZZ8reduce_2PfS_E14shared_d_input;
	add.s32 	%r4, %r10, %r9;
	st.shared.f32 	[%r4], %f3;
	bar.sync 	0;
	setp.lt.u32 	%p1, %r13, 66;
	@%p1 bra 	$L__BB0_4;
$L__BB0_1:
	shr.u32 	%r6, %r13, 1;
	setp.ge.u32 	%p2, %r3, %r6;
	@%p2 bra 	$L__BB0_3;
	shl.b32 	%r11, %r6, 2;
	add.s32 	%r12, %r4, %r11;
	ld.shared.f32 	%f4, [%r12];
	ld.shared.f32 	%f5, [%r4];
	add.f32 	%f6, %f4, %f5;
	st.shared.f32 	[%r4], %f6;
$L__BB0_3:
	bar.sync 	0;
	setp.gt.u32 	%p3, %r13, 131;
	mov.u32 	%r13, %r6;
	@%p3 bra 	$L__BB0_1;
$L__BB0_4:
	setp.gt.u32 	%p4, %r3, 31;
	@%p4 bra 	$L__BB0_7;
	ld.volatile.shared.f32 	%f7, [%r4+64];
	ld.volatile.shared.f32 	%f8, [%r4];
	add.f32 	%f9, %f7, %f8;
	st.volatile.shared.f32 	[%r4], %f9;
	ld.volatile.shared.f32 	%f10, [%r4+32];
	ld.volatile.shared.f32 	%f11, [%r4];
	add.f32 	%f12, %f10, %f11;
	st.volatile.shared.f32 	[%r4], %f12;
	ld.volatile.shared.f32 	%f13, [%r4+16];
	ld.volatile.shared.f32 	%f14, [%r4];
	add.f32 	%f15, %f13, %f14;
	st.volatile.shared.f32 	[%r4], %f15;
	ld.volatile.shared.f32 	%f16, [%r4+8];
	ld.volatile.shared.f32 	%f17, [%r4];
	add.f32 	%f18, %f16, %f17;
	st.volatile.shared.f32 	[%r4], %f18;
	ld.volatile.shared.f32 	%f19, [%r4+4];
	ld.volatile.shared.f32 	%f20, [%r4];
	add.f32 	%f21, %f19, %f20;
	st.volatile.shared.f32 	[%r4], %f21;
	setp.ne.s32 	%p5, %r3, 0;
	@%p5 bra 	$L__BB0_7;
	ld.shared.f32 	%f22, [_ZZ8reduce_2PfS_E14shared_d_input];
	cvta.to.global.u64 	%rd10, %rd1;
	mul.wide.u32 	%rd11, %r2, 4;
	add.s64 	%rd12, %rd10, %rd11;
	st.global.f32 	[%rd12], %f22;
$L__BB0_7:
	ret;

}


// ===== COMPILED SASS (sm_100) =====

	.target	sm_100

	.elftype	@"ET_EXEC"


//--------------------- .note.nv.tkinfo           --------------------------
	.section	.note.nv.tkinfo,"",@"SHT_NOTE"
	.sectionflags	@"SHF_NOTE_NV_TKINFO"
	.tkinfo
        /*0018*/ 	.word	0x00000002
        /*0030*/ 	.string	""
        /*0030*/ 	.string	"ptxas"
        /*0030*/ 	.string	"Cuda compilation tools, release 13.0, V13.0.88"
        /*0030*/ 	.string	"Build cuda_13.0.r13.0/compiler.36424714_0"
        /*0030*/ 	.string	"-arch sm_100 -m 64 "



//--------------------- .note.nv.cuinfo           --------------------------
	.section	.note.nv.cuinfo,"",@"SHT_NOTE"
	.sectionflags	@"SHF_NOTE_NV_CUINFO"
        /*0018*/ 	.short	0x0002
        /*001a*/ 	.short	0x0064
        /*001c*/ 	.short	0x0082
	.zero		2


//--------------------- .nv.info                  --------------------------
	.section	.nv.info,"",@"SHT_CUDA_INFO"
	.align	4


	//----- nvinfo : EIATTR_REGCOUNT
	.align		4
        /*0000*/ 	.byte	0x04, 0x2f
        /*0002*/ 	.short	(.L_1 - .L_0)
	.align		4
.L_0:
        /*0004*/ 	.word	index@(_Z8reduce_2PfS_)
        /*0008*/ 	.word	0x0000000c


	//----- nvinfo : EIATTR_FRAME_SIZE
	.align		4
.L_1:
        /*000c*/ 	.byte	0x04, 0x11
        /*000e*/ 	.short	(.L_3 - .L_2)
	.align		4
.L_2:
        /*0010*/ 	.word	index@(_Z8reduce_2PfS_)
        /*0014*/ 	.word	0x00000000


	//----- nvinfo : EIATTR_MIN_STACK_SIZE
	.align		4
.L_3:
        /*0018*/ 	.byte	0x04, 0x12
        /*001a*/ 	.short	(.L_5 - .L_4)
	.align		4
.L_4:
        /*001c*/ 	.word	index@(_Z8reduce_2PfS_)
        /*0020*/ 	.word	0x00000000
.L_5:


//--------------------- .nv.compat                --------------------------
	.section	.nv.compat,"",@"SHT_CUDA_COMPAT_INFO"
	.align	4
        /*0000*/ 	.byte	0x02, 0x09, 0x00, 0x00, 0x02, 0x02, 0x01, 0x00, 0x02, 0x05, 0x05, 0x00, 0x03, 0x07, 0x01, 0x01
        /*0010*/ 	.byte	0x02, 0x03, 0x00, 0x00, 0x02, 0x06, 0x01, 0x00, 0x04, 0x0b, 0x08, 0x00, 0x09, 0x00, 0x00, 0x00
        /*0020*/ 	.byte	0x00, 0x00, 0x00, 0x00


//--------------------- .nv.info._Z8reduce_2PfS_  --------------------------
	.section	.nv.info._Z8reduce_2PfS_,"",@"SHT_CUDA_INFO"
	.sectionflags	@""
	.align	4


	//----- nvinfo : EIATTR_CUDA_API_VERSION
	.align		4
        /*0000*/ 	.byte	0x04, 0x37
        /*0002*/ 	.short	(.L_7 - .L_6)
.L_6:
        /*0004*/ 	.word	0x00000082


	//----- nvinfo : EIATTR_KPARAM_INFO
	.align		4
.L_7:
        /*0008*/ 	.byte	0x04, 0x17
        /*000a*/ 	.short	(.L_9 - .L_8)
.L_8:
        /*000c*/ 	.word	0x00000000
        /*0010*/ 	.short	0x0001
        /*0012*/ 	.short	0x0008
        /*0014*/ 	.byte	0x00, 0xf5, 0x21, 0x00


	//----- nvinfo : EIATTR_KPARAM_INFO
	.align		4
.L_9:
        /*0018*/ 	.byte	0x04, 0x17
        /*001a*/ 	.short	(.L_11 - .L_10)
.L_10:
        /*001c*/ 	.word	0x00000000
        /*0020*/ 	.short	0x0000
        /*0022*/ 	.short	0x0000
        /*0024*/ 	.byte	0x00, 0xf5, 0x21, 0x00


	//----- nvinfo : EIATTR_SPARSE_MMA_MASK
	.align		4
.L_11:
        /*0028*/ 	.byte	0x03, 0x50
        /*002a*/ 	.short	0x0000


	//----- nvinfo : EIATTR_MAXREG_COUNT
	.align		4
        /*002c*/ 	.byte	0x03, 0x1b
        /*002e*/ 	.short	0x00ff


	//----- nvinfo : EIATTR_NUM_BARRIERS
	.align		4
        /*0030*/ 	.byte	0x02, 0x4c
        /*0032*/ 	.byte	0x01
	.zero		1


	//----- nvinfo : EIATTR_MERCURY_ISA_VERSION
	.align		4
        /*0034*/ 	.byte	0x03, 0x5f
        /*0036*/ 	.short	0x0101


	//----- nvinfo : EIATTR_VRC_CTA_INIT_COUNT
	.align		4
        /*0038*/ 	.byte	0x02, 0x4a
	.zero		1
	.zero		1


	//----- nvinfo : EIATTR_EXIT_INSTR_OFFSETS
	.align		4
        /*003c*/ 	.byte	0x04, 0x1c
        /*003e*/ 	.short	(.L_13 - .L_12)


	//   ....[0]....
.L_12:
        /*0040*/ 	.word	0x00000230


	//   ....[1]....
        /*0044*/ 	.word	0x00000390


	//   ....[2]....
        /*0048*/ 	.word	0x00000410


	//----- nvinfo : EIATTR_CBANK_PARAM_SIZE
	.align		4
.L_13:
        /*004c*/ 	.byte	0x03, 0x19
        /*004e*/ 	.short	0x0010


	//----- nvinfo : EIATTR_PARAM_CBANK
	.align		4
        /*0050*/ 	.byte	0x04, 0x0a
        /*0052*/ 	.short	(.L_15 - .L_14)
	.align		4
.L_14:
        /*0054*/ 	.word	index@(.nv.constant0._Z8reduce_2PfS_)
        /*0058*/ 	.short	0x0380
        /*005a*/ 	.short	0x0010


	//----- nvinfo : EIATTR_SW_WAR
	.align		4
.L_15:
        /*005c*/ 	.byte	0x04, 0x36
        /*005e*/ 	.short	(.L_17 - .L_16)
.L_16:
        /*0060*/ 	.word	0x00000008
.L_17:


//--------------------- .nv.callgraph             --------------------------
	.section	.nv.callgraph,"",@"SHT_CUDA_CALLGRAPH"
	.align	4
	.sectionentsize	8
	.align		4
        /*0000*/ 	.word	0x00000000
	.align		4
        /*0004*/ 	.word	0xffffffff
	.align		4
        /*0008*/ 	.word	0x00000000
	.align		4
        /*000c*/ 	.word	0xfffffffe
	.align		4
        /*0010*/ 	.word	0x00000000
	.align		4
        /*0014*/ 	.word	0xfffffffd
	.align		4
        /*0018*/ 	.word	0x00000000
	.align		4
        /*001c*/ 	.word	0xfffffffc


//--------------------- .text._Z8reduce_2PfS_     --------------------------
	.section	.text._Z8reduce_2PfS_,"ax",@progbits
	.align	128
        .global         _Z8reduce_2PfS_
        .type           _Z8reduce_2PfS_,@function
        .size           _Z8reduce_2PfS_,(.L_x_3 - _Z8reduce_2PfS_)
        .other          _Z8reduce_2PfS_,@"STO_CUDA_ENTRY STV_DEFAULT"
_Z8reduce_2PfS_:
.text._Z8reduce_2PfS_:
[----:B------:R-:W-:Y:S01]  /*0000*/  LDC R1, c[0x0][0x37c] ;  /* 0x0000df00ff017b82 */ /* 0x000fe20000000800 */
[----:B------:R-:W0:Y:S07]  /*0010*/  S2R R0, SR_CTAID.X ;  /* 0x0000000000007919 */ /* 0x000e2e0000002500 */
[----:B------:R-:W0:Y:S01]  /*0020*/  LDC R9, c[0x0][0x360] ;  /* 0x0000d800ff097b82 */ /* 0x000e220000000800 */
[----:B------:R-:W1:Y:S01]  /*0030*/  LDCU.64 UR6, c[0x0][0x358] ;  /* 0x00006b00ff0677ac */ /* 0x000e620008000a00 */
[----:B------:R-:W2:Y:S06]  /*0040*/  S2R R2, SR_TID.X ;  /* 0x0000000000027919 */ /* 0x000eac0000002100 */
[----:B------:R-:W3:Y:S01]  /*0050*/  LDC.64 R4, c[0x0][0x380] ;  /* 0x0000e000ff047b82 */ /* 0x000ee20000000a00 */
[----:B0-----:R-:W-:-:S05]  /*0060*/  IMAD R3, R9, R0, RZ ;  /* 0x0000000009037224 */ /* 0x001fca00078e02ff */
[----:B------:R-:W-:-:S05]  /*0070*/  SHF.L.U32 R3, R3, 0x1, RZ ;  /* 0x0000000103037819 */ /* 0x000fca00000006ff */
[----:B---3--:R-:W-:-:S04]  /*0080*/  IMAD.WIDE.U32 R4, R3, 0x4, R4 ;  /* 0x0000000403047825 */ /* 0x008fc800078e0004 */
[----:B--2---:R-:W-:-:S04]  /*0090*/  IMAD.WIDE.U32 R4, R2, 0x4, R4 ;  /* 0x0000000402047825 */ /* 0x004fc800078e0004 */
[C---:B------:R-:W-:Y:S02]  /*00a0*/  IMAD.WIDE R6, R9.reuse, 0x4, R4 ;  /* 0x0000000409067825 */ /* 0x040fe400078e0204 */
[----:B-1----:R-:W2:Y:S04]  /*00b0*/  LDG.E R4, desc[UR6][R4.64] ;  /* 0x0000000604047981 */ /* 0x002ea8000c1e1900 */
[----:B------:R-:W2:Y:S01]  /*00c0*/  LDG.E R7, desc[UR6][R6.64] ;  /* 0x0000000606077981 */ /* 0x000ea2000c1e1900 */
[----:B------:R-:W0:Y:S01]  /*00d0*/  S2UR UR5, SR_CgaCtaId ;  /* 0x00000000000579c3 */ /* 0x000e220000008800 */
[----:B------:R-:W-:Y:S01]  /*00e0*/  UMOV UR4, 0x400 ;  /* 0x0000040000047882 */ /* 0x000fe20000000000 */
[----:B------:R-:W-:Y:S02]  /*00f0*/  ISETP.GE.U32.AND P1, PT, R9, 0x42, PT ;  /* 0x000000420900780c */ /* 0x000fe40003f26070 */
[----:B------:R-:W-:Y:S01]  /*0100*/  ISETP.GT.U32.AND P0, PT, R2, 0x1f, PT ;  /* 0x0000001f0200780c */ /* 0x000fe20003f04070 */
[----:B0-----:R-:W-:-:S06]  /*0110*/  ULEA UR4, UR5, UR4, 0x18 ;  /* 0x0000000405047291 */ /* 0x001fcc000f8ec0ff */
[----:B------:R-:W-:Y:S01]  /*0120*/  LEA R8, R2, UR4, 0x2 ;  /* 0x0000000402087c11 */ /* 0x000fe2000f8e10ff */
[----:B--2---:R-:W-:-:S05]  /*0130*/  FADD R3, R4, R7 ;  /* 0x0000000704037221 */ /* 0x004fca0000000000 */
[----:B------:R0:W-:Y:S01]  /*0140*/  STS [R8], R3 ;  /* 0x0000000308007388 */ /* 0x0001e20000000800 */
[----:B------:R-:W-:Y:S06]  /*0150*/  BAR.SYNC.DEFER_BLOCKING 0x0 ;  /* 0x0000000000007b1d */ /* 0x000fec0000010000 */
[----:B------:R-:W-:Y:S05]  /*0160*/  @!P1 BRA `(.L_x_0) ;  /* 0x0000000000309947 */ /* 0x000fea0003800000 */
[----:B0-----:R-:W-:-:S07]  /*0170*/  MOV R3, R9 ;  /* 0x0000000900037202 */ /* 0x001fce0000000f00 */
.L_x_1:
[----:B------:R-:W-:-:S04]  /*0180*/  SHF.R.U32.HI R7, RZ, 0x1, R3 ;  /* 0x00000001ff077819 */ /* 0x000fc80000011603 */
[----:B------:R-:W-:-:S13]  /*0190*/  ISETP.GE.U32.AND P1, PT, R2, R7, PT ;  /* 0x000000070200720c */ /* 0x000fda0003f26070 */
[----:B------:R-:W-:Y:S01]  /*01a0*/  @!P1 LEA R4, R7, R8, 0x2 ;  /* 0x0000000807049211 */ /* 0x000fe200078e10ff */
[----:B------:R-:W-:Y:S05]  /*01b0*/  @!P1 LDS R5, [R8] ;  /* 0x0000000008059984 */ /* 0x000fea0000000800 */
[----:B------:R-:W0:Y:S02]  /*01c0*/  @!P1 LDS R4, [R4] ;  /* 0x0000000004049984 */ /* 0x000e240000000800 */
[----:B0-----:R-:W-:-:S05]  /*01d0*/  @!P1 FADD R5, R4, R5 ;  /* 0x0000000504059221 */ /* 0x001fca0000000000 */
[----:B------:R1:W-:Y:S01]  /*01e0*/  @!P1 STS [R8], R5 ;  /* 0x0000000508009388 */ /* 0x0003e20000000800 */
[----:B------:R-:W-:Y:S01]  /*01f0*/  BAR.SYNC.DEFER_BLOCKING 0x0 ;  /* 0x0000000000007b1d */ /* 0x000fe20000010000 */
[----:B------:R-:W-:Y:S02]  /*0200*/  ISETP.GT.U32.AND P1, PT, R3, 0x83, PT ;  /* 0x000000830300780c */ /* 0x000fe40003f24070 */
[----:B------:R-:W-:-:S11]  /*0210*/  MOV R3, R7 ;  /* 0x0000000700037202 */ /* 0x000fd60000000f00 */
[----:B-1----:R-:W-:Y:S05]  /*0220*/  @P1 BRA `(.L_x_1) ;  /* 0xfffffffc00d41947 */ /* 0x002fea000383ffff */
.L_x_0:
[----:B------:R-:W-:Y:S05]  /*0230*/  @P0 EXIT ;  /* 0x000000000000094d */ /* 0x000fea0003800000 */
[----:B0-----:R-:W-:Y:S01]  /*0240*/  LDS R3, [R8+0x40] ;  /* 0x0000400008037984 */ /* 0x001fe20000000800 */
[----:B------:R-:W-:-:S03]  /*0250*/  ISETP.NE.AND P0, PT, R2, RZ, PT ;  /* 0x000000ff0200720c */ /* 0x000fc60003f05270 */
[----:B------:R-:W0:Y:S02]  /*0260*/  LDS R4, [R8] ;  /* 0x0000000008047984 */ /* 0x000e240000000800 */
[----:B0-----:R-:W-:-:S05]  /*0270*/  FADD R3, R3, R4 ;  /* 0x0000000403037221 */ /* 0x001fca0000000000 */
[----:B------:R-:W-:Y:S04]  /*0280*/  STS [R8], R3 ;  /* 0x0000000308007388 */ /* 0x000fe80000000800 */
[----:B------:R-:W-:Y:S04]  /*0290*/  LDS R4, [R8+0x20] ;  /* 0x0000200008047984 */ /* 0x000fe80000000800 */
        /* <DEDUP_REMOVED lines=14> */
[----:B------:R0:W-:Y:S01]  /*0380*/  STS [R8], R3 ;  /* 0x0000000308007388 */ /* 0x0001e20000000800 */
[----:B------:R-:W-:Y:S05]  /*0390*/  @P0 EXIT ;  /* 0x000000000000094d */ /* 0x000fea0003800000 */
[----:B------:R-:W1:Y:S01]  /*03a0*/  S2UR UR5, SR_CgaCtaId ;  /* 0x00000000000579c3 */ /* 0x000e620000008800 */
[----:B------:R-:W-:-:S07]  /*03b0*/  UMOV UR4, 0x400 ;  /* 0x0000040000047882 */ /* 0x000fce0000000000 */
[----:B0-----:R-:W0:Y:S01]  /*03c0*/  LDC.64 R2, c[0x0][0x388] ;  /* 0x0000e200ff027b82 */ /* 0x001e220000000a00 */
[----:B-1----:R-:W-:Y:S01]  /*03d0*/  ULEA UR4, UR5, UR4, 0x18 ;  /* 0x0000000405047291 */ /* 0x002fe2000f8ec0ff */
[----:B0-----:R-:W-:-:S08]  /*03e0*/  IMAD.WIDE.U32 R2, R0, 0x4, R2 ;  /* 0x0000000400027825 */ /* 0x001fd000078e0002 */
[----:B------:R-:W0:Y:S04]  /*03f0*/  LDS R5, [UR4] ;  /* 0x00000004ff057984 */ /* 0x000e280008000800 */
[----:B0-----:R-:W-:Y:S01]  /*0400*/  STG.E desc[UR6][R2.64], R5 ;  /* 0x0000000502007986 */ /* 0x001fe2000c101906 */
[----:B------:R-:W-:Y:S05]  /*0410*/  EXIT ;  /* 0x000000000000794d */ /* 0x000fea0003800000 */
.L_x_2:
[----:B------:R-:W-:-:S00]  /*0420*/  BRA `(.L_x_2) ;  /* 0xfffffffc00fc7947 */ /* 0x000fc0000383ffff */
[----:B------:R-:W-:-:S00]  /*0430*/  NOP ;  /* 0x0000000000007918 */ /* 0x000fc00000000000 */
        /* <DEDUP_REMOVED lines=12> */
.L_x_3:


//--------------------- .nv.shared._Z8reduce_2PfS_ --------------------------
	.section	.nv.shared._Z8reduce_2PfS_,"aw",@nobits
	.sectionflags	@""
	.align	4
.nv.shared._Z8reduce_2PfS_:
	.zero		2048


//--------------------- .nv.shared.reserved.0     --------------------------
	.section	.nv.shared.reserved.0,"aw",@nobits
	.weak		__nv_reservedSMEM_offset_0_alias
	.size		__nv_reservedSMEM_offset_0_alias, 0, 64
	.other		__nv_reservedSMEM_offset_0_alias,@"STO_CUDA_RESERVED_SHARED STV_DEFAULT"
__nv_reservedSMEM_offset_0_alias:
	.zero		0
	.zero		64


//--------------------- .nv.constant0._Z8reduce_2PfS_ --------------------------
	.section	.nv.constant0._Z8reduce_2PfS_,"a",@progbits
	.sectionflags	@""
	.align	4
.nv.constant0._Z8reduce_2PfS_:
	.zero		912


//--------------------- SYMBOLS --------------------------

	.type		.nv.reservedSmem.offset0,@object
	.size		.nv.reservedSmem.offset0,0x4
	.type		.nv.reservedSmem.cap,@object
	.size		.nv.reservedSmem.cap,0x4
